	.headerflags	@"EF_CUDA_TEXMODE_UNIFIED EF_CUDA_64BIT_ADDRESS EF_CUDA_ACCELERATORS EF_CUDA_SM90 EF_CUDA_VIRTUAL_SM(EF_CUDA_SM90)"
	.elftype	@"ET_EXEC"


//--------------------- .nv.info                  --------------------------
	.section	.nv.info,"",@"SHT_CUDA_INFO"
	.align	4


	//----- nvinfo : EIATTR_REGCOUNT
	.align		4
        /*0000*/ 	.byte	0x04, 0x2f
        /*0002*/ 	.short	(.L_1 - .L_0)
	.align		4
.L_0:
        /*0004*/ 	.word	index@(triton_poi_fused_mul_0)
        /*0008*/ 	.word	0x00000008


	//----- nvinfo : EIATTR_MIN_STACK_SIZE
	.align		4
.L_1:
        /*000c*/ 	.byte	0x04, 0x12
        /*000e*/ 	.short	(.L_3 - .L_2)
	.align		4
.L_2:
        /*0010*/ 	.word	index@(triton_poi_fused_mul_0)
        /*0014*/ 	.word	0x00000000


	//----- nvinfo : EIATTR_FRAME_SIZE
	.align		4
.L_3:
        /*0018*/ 	.byte	0x04, 0x11
        /*001a*/ 	.short	(.L_5 - .L_4)
	.align		4
.L_4:
        /*001c*/ 	.word	index@(triton_poi_fused_mul_0)
        /*0020*/ 	.word	0x00000000


	//----- nvinfo : EIATTR_MIN_STACK_SIZE
	.align		4
.L_5:
        /*0024*/ 	.byte	0x04, 0x12
        /*0026*/ 	.short	(.L_7 - .L_6)
	.align		4
.L_6:
        /*0028*/ 	.word	index@(triton_poi_fused_mul_0)
        /*002c*/ 	.word	0x00000000
.L_7:


//--------------------- .nv.info.triton_poi_fused_mul_0 --------------------------
	.section	.nv.info.triton_poi_fused_mul_0,"",@"SHT_CUDA_INFO"
	.sectionflags	@""
	.align	4


	//----- nvinfo : EIATTR_CUDA_API_VERSION
	.align		4
        /*0000*/ 	.byte	0x04, 0x37
        /*0002*/ 	.short	(.L_9 - .L_8)
.L_8:
        /*0004*/ 	.word	0x0000007c


	//----- nvinfo : EIATTR_KPARAM_INFO
	.align		4
.L_9:
        /*0008*/ 	.byte	0x04, 0x17
        /*000a*/ 	.short	(.L_11 - .L_10)
.L_10:
        /*000c*/ 	.word	0x00000000
        /*0010*/ 	.short	0x0001
        /*0012*/ 	.short	0x0008
        /*0014*/ 	.byte	0x00, 0xf0, 0x11, 0x00


	//----- nvinfo : EIATTR_KPARAM_INFO
	.align		4
.L_11:
        /*0018*/ 	.byte	0x04, 0x17
        /*001a*/ 	.short	(.L_13 - .L_12)
.L_12:
        /*001c*/ 	.word	0x00000000
        /*0020*/ 	.short	0x0000
        /*0022*/ 	.short	0x0000
        /*0024*/ 	.byte	0x00, 0xf4, 0x21, 0x00


	//----- nvinfo : EIATTR_SPARSE_MMA_MASK
	.align		4
.L_13:
        /*0028*/ 	.byte	0x03, 0x50
        /*002a*/ 	.short	0x0000


	//----- nvinfo : EIATTR_MAXREG_COUNT
	.align		4
        /*002c*/ 	.byte	0x03, 0x1b
        /*002e*/ 	.short	0x00ff


	//----- nvinfo : EIATTR_EXIT_INSTR_OFFSETS
	.align		4
        /*0030*/ 	.byte	0x04, 0x1c
        /*0032*/ 	.short	(.L_15 - .L_14)


	//   ....[0]....
.L_14:
        /*0034*/ 	.word	0x000000f0


	//   ....[1]....
        /*0038*/ 	.word	0x00000110


	//----- nvinfo : EIATTR_REQNTID
	.align		4
.L_15:
        /*003c*/ 	.byte	0x04, 0x10
        /*003e*/ 	.short	(.L_17 - .L_16)
.L_16:
        /*0040*/ 	.word	0x00000020
        /*0044*/ 	.word	0x00000001
        /*0048*/ 	.word	0x00000001


	//----- nvinfo : EIATTR_CRS_STACK_SIZE
	.align		4
.L_17:
        /*004c*/ 	.byte	0x04, 0x1e
        /*004e*/ 	.short	(.L_19 - .L_18)
.L_18:
        /*0050*/ 	.word	0x00000000


	//----- nvinfo : EIATTR_CBANK_PARAM_SIZE
	.align		4
.L_19:
        /*0054*/ 	.byte	0x03, 0x19
        /*0056*/ 	.short	0x000c


	//----- nvinfo : EIATTR_PARAM_CBANK
	.align		4
        /*0058*/ 	.byte	0x04, 0x0a
        /*005a*/ 	.short	(.L_21 - .L_20)
	.align		4
.L_20:
        /*005c*/ 	.word	index@(.nv.constant0.triton_poi_fused_mul_0)
        /*0060*/ 	.short	0x0210
        /*0062*/ 	.short	0x000c


	//----- nvinfo : EIATTR_SW_WAR
	.align		4
.L_21:
        /*0064*/ 	.byte	0x04, 0x36
        /*0066*/ 	.short	(.L_23 - .L_22)
.L_22:
        /*0068*/ 	.word	0x00000008
.L_23:


//--------------------- .nv.callgraph             --------------------------
	.section	.nv.callgraph,"",@"SHT_CUDA_CALLGRAPH"
	.align	4
	.sectionentsize	8
	.align		4
        /*0000*/ 	.word	0x00000000
	.align		4
        /*0004*/ 	.word	0xffffffff
	.align		4
        /*0008*/ 	.word	0x00000000
	.align		4
        /*000c*/ 	.word	0xfffffffe
	.align		4
        /*0010*/ 	.word	0x00000000
	.align		4
        /*0014*/ 	.word	0xfffffffd
	.align		4
        /*0018*/ 	.word	0x00000000
	.align		4
        /*001c*/ 	.word	0xfffffffc


//--------------------- .text.triton_poi_fused_mul_0 --------------------------
	.section	.text.triton_poi_fused_mul_0,"ax",@progbits
	.align	128
        .global         triton_poi_fused_mul_0
        .type           triton_poi_fused_mul_0,@function
        .size           triton_poi_fused_mul_0,(.L_x_3 - triton_poi_fused_mul_0)
        .other          triton_poi_fused_mul_0,@"STO_CUDA_ENTRY STV_DEFAULT"
triton_poi_fused_mul_0:
.text.triton_poi_fused_mul_0:
[----:B------:R-:W0:Y:S02]  /*0000*/  LDC R1, c[0x0][0x28] ;  /* 0x00000a00ff017b82 */ /* 0x000e240000000800 */
[----:B------:R-:W1:Y:S01]  /*0010*/  S2R R0, SR_TID.X ;  /* 0x0000000000007919 */ /* 0x000e620000002100 */
[----:B------:R-:W2:Y:S01]  /*0020*/  LDC.64 R2, c[0x0][0x210] ;  /* 0x00008400ff027b82 */ /* 0x000ea20000000a00 */
[----:B------:R-:W-:Y:S01]  /*0030*/  ULDC.64 UR4, c[0x0][0x208] ;  /* 0x0000820000047ab9 */ /* 0x000fe20000000a00 */
[----:B------:R-:W-:Y:S01]  /*0040*/  BSSY B0, `(.L_x_0) ;  /* 0x000000a000007945 */ /* 0x000fe20003800000 */
[----:B------:R-:W3:Y:S01]  /*0050*/  S2R R5, SR_CTAID.X ;  /* 0x0000000000057919 */ /* 0x000ee20000002500 */
[----:B-1----:R-:W-:-:S05]  /*0060*/  IMAD.SHL.U32 R0, R0, 0x2, RZ ;  /* 0x0000000200007824 */ /* 0x002fca00078e00ff */
[----:B------:R-:W-:-:S05]  /*0070*/  LOP3.LUT R0, R0, 0x3e, RZ, 0xc0, !PT ;  /* 0x0000003e00007812 */ /* 0x000fca00078ec0ff */
[----:B---3--:R-:W-:-:S04]  /*0080*/  IMAD R5, R5, 0x40, R0 ;  /* 0x0000004005057824 */ /* 0x008fc800078e0200 */
[C---:B--2---:R-:W-:Y:S01]  /*0090*/  IMAD.WIDE R2, R5.reuse, 0x4, R2 ;  /* 0x0000000405027825 */ /* 0x044fe200078e0202 */
[----:B------:R-:W-:Y:S02]  /*00a0*/  ISETP.GE.AND P0, PT, R5, 0x40, PT ;  /* 0x000000400500780c */ /* 0x000fe40003f06270 */
[----:B------:R-:W-:-:S11]  /*00b0*/  CS2R R4, SRZ ;  /* 0x0000000000047805 */ /* 0x000fd6000001ff00 */
[----:B------:R-:W-:Y:S05]  /*00c0*/  @P0 BRA `(.L_x_1) ;  /* 0x0000000000040947 */ /* 0x000fea0003800000 */
[----:B------:R1:W5:Y:S02]  /*00d0*/  LDG.E.64 R4, desc[UR4][R2.64] ;  /* 0x0000000402047981 */ /* 0x000364000c1e1b00 */
.L_x_1:
[----:B------:R-:W-:Y:S05]  /*00e0*/  BSYNC B0 ;  /* 0x0000000000007941 */ /* 0x000fea0003800000 */
.L_x_0:
[----:B------:R-:W-:Y:S05]  /*00f0*/  @P0 EXIT ;  /* 0x000000000000094d */ /* 0x000fea0003800000 */
[----:B-----5:R-:W-:Y:S01]  /*0100*/  STG.E.64 desc[UR4][R2.64], R4 ;  /* 0x0000000402007986 */ /* 0x020fe2000c101b04 */
[----:B------:R-:W-:Y:S05]  /*0110*/  EXIT ;  /* 0x000000000000794d */ /* 0x000fea0003800000 */
.L_x_2:
[----:B------:R-:W-:-:S00]  /*0120*/  BRA `(.L_x_2) ;  /* 0xfffffffc00fc7947 */ /* 0x000fc0000383ffff */
[----:B------:R-:W-:-:S00]  /*0130*/  NOP ;  /* 0x0000000000007918 */ /* 0x000fc00000000000 */
        /* <DEDUP_REMOVED lines=12> */
.L_x_3:


//--------------------- .nv.constant0.triton_poi_fused_mul_0 --------------------------
	.section	.nv.constant0.triton_poi_fused_mul_0,"a",@progbits
	.sectionflags	@""
	.align	4
.nv.constant0.triton_poi_fused_mul_0:
	.zero		540
